	.headerflags	@"EF_CUDA_TEXMODE_UNIFIED EF_CUDA_64BIT_ADDRESS EF_CUDA_ACCELERATORS EF_CUDA_SM90 EF_CUDA_VIRTUAL_SM(EF_CUDA_SM90)"
	.elftype	@"ET_EXEC"


//--------------------- .nv.info                  --------------------------
	.section	.nv.info,"",@"SHT_CUDA_INFO"
	.align	4


	//----- nvinfo : EIATTR_REGCOUNT
	.align		4
        /*0000*/ 	.byte	0x04, 0x2f
        /*0002*/ 	.short	(.L_3 - .L_2)
	.align		4
.L_2:
        /*0004*/ 	.word	index@(triton_poi_fused__native_batch_norm_legit_no_training_leaky_relu_3)
        /*0008*/ 	.word	0x00000010


	//----- nvinfo : EIATTR_MIN_STACK_SIZE
	.align		4
.L_3:
        /*000c*/ 	.byte	0x04, 0x12
        /*000e*/ 	.short	(.L_5 - .L_4)
	.align		4
.L_4:
        /*0010*/ 	.word	index@(triton_poi_fused__native_batch_norm_legit_no_training_leaky_relu_3)
        /*0014*/ 	.word	0x00000000


	//----- nvinfo : EIATTR_FRAME_SIZE
	.align		4
.L_5:
        /*0018*/ 	.byte	0x04, 0x11
        /*001a*/ 	.short	(.L_7 - .L_6)
	.align		4
.L_6:
        /*001c*/ 	.word	index@(triton_poi_fused__native_batch_norm_legit_no_training_leaky_relu_3)
        /*0020*/ 	.word	0x00000000


	//----- nvinfo : EIATTR_MIN_STACK_SIZE
	.align		4
.L_7:
        /*0024*/ 	.byte	0x04, 0x12
        /*0026*/ 	.short	(.L_9 - .L_8)
	.align		4
.L_8:
        /*0028*/ 	.word	index@(triton_poi_fused__native_batch_norm_legit_no_training_leaky_relu_3)
        /*002c*/ 	.word	0x00000000
.L_9:


//--------------------- .nv.info.triton_poi_fused__native_batch_norm_legit_no_training_leaky_relu_3 --------------------------
	.section	.nv.info.triton_poi_fused__native_batch_norm_legit_no_training_leaky_relu_3,"",@"SHT_CUDA_INFO"
	.sectionflags	@""
	.align	4


	//----- nvinfo : EIATTR_CUDA_API_VERSION
	.align		4
        /*0000*/ 	.byte	0x04, 0x37
        /*0002*/ 	.short	(.L_11 - .L_10)
.L_10:
        /*0004*/ 	.word	0x0000007c


	//----- nvinfo : EIATTR_KPARAM_INFO
	.align		4
.L_11:
        /*0008*/ 	.byte	0x04, 0x17
        /*000a*/ 	.short	(.L_13 - .L_12)
.L_12:
        /*000c*/ 	.word	0x00000000
        /*0010*/ 	.short	0x0006
        /*0012*/ 	.short	0x0030
        /*0014*/ 	.byte	0x00, 0xf0, 0x11, 0x00


	//----- nvinfo : EIATTR_KPARAM_INFO
	.align		4
.L_13:
        /*0018*/ 	.byte	0x04, 0x17
        /*001a*/ 	.short	(.L_15 - .L_14)
.L_14:
        /*001c*/ 	.word	0x00000000
        /*0020*/ 	.short	0x0005
        /*0022*/ 	.short	0x0028
        /*0024*/ 	.byte	0x00, 0xf4, 0x21, 0x00


	//----- nvinfo : EIATTR_KPARAM_INFO
	.align		4
.L_15:
        /*0028*/ 	.byte	0x04, 0x17
        /*002a*/ 	.short	(.L_17 - .L_16)
.L_16:
        /*002c*/ 	.word	0x00000000
        /*0030*/ 	.short	0x0004
        /*0032*/ 	.short	0x0020
        /*0034*/ 	.byte	0x00, 0xf4, 0x21, 0x00


	//----- nvinfo : EIATTR_KPARAM_INFO
	.align		4
.L_17:
        /*0038*/ 	.byte	0x04, 0x17
        /*003a*/ 	.short	(.L_19 - .L_18)
.L_18:
        /*003c*/ 	.word	0x00000000
        /*0040*/ 	.short	0x0003
        /*0042*/ 	.short	0x0018
        /*0044*/ 	.byte	0x00, 0xf4, 0x21, 0x00


	//----- nvinfo : EIATTR_KPARAM_INFO
	.align		4
.L_19:
        /*0048*/ 	.byte	0x04, 0x17
        /*004a*/ 	.short	(.L_21 - .L_20)
.L_20:
        /*004c*/ 	.word	0x00000000
        /*0050*/ 	.short	0x0002
        /*0052*/ 	.short	0x0010
        /*0054*/ 	.byte	0x00, 0xf4, 0x21, 0x00


	//----- nvinfo : EIATTR_KPARAM_INFO
	.align		4
.L_21:
        /*0058*/ 	.byte	0x04, 0x17
        /*005a*/ 	.short	(.L_23 - .L_22)
.L_22:
        /*005c*/ 	.word	0x00000000
        /*0060*/ 	.short	0x0001
        /*0062*/ 	.short	0x0008
        /*0064*/ 	.byte	0x00, 0xf4, 0x21, 0x00


	//----- nvinfo : EIATTR_KPARAM_INFO
	.align		4
.L_23:
        /*0068*/ 	.byte	0x04, 0x17
        /*006a*/ 	.short	(.L_25 - .L_24)
.L_24:
        /*006c*/ 	.word	0x00000000
        /*0070*/ 	.short	0x0000
        /*0072*/ 	.short	0x0000
        /*0074*/ 	.byte	0x00, 0xf4, 0x21, 0x00


	//----- nvinfo : EIATTR_SPARSE_MMA_MASK
	.align		4
.L_25:
        /*0078*/ 	.byte	0x03, 0x50
        /*007a*/ 	.short	0x0000


	//----- nvinfo : EIATTR_MAXREG_COUNT
	.align		4
        /*007c*/ 	.byte	0x03, 0x1b
        /*007e*/ 	.short	0x00ff


	//----- nvinfo : EIATTR_EXIT_INSTR_OFFSETS
	.align		4
        /*0080*/ 	.byte	0x04, 0x1c
        /*0082*/ 	.short	(.L_27 - .L_26)


	//   ....[0]....
.L_26:
        /*0084*/ 	.word	0x00000350


	//----- nvinfo : EIATTR_REQNTID
	.align		4
.L_27:
        /*0088*/ 	.byte	0x04, 0x10
        /*008a*/ 	.short	(.L_29 - .L_28)
.L_28:
        /*008c*/ 	.word	0x00000100
        /*0090*/ 	.word	0x00000001
        /*0094*/ 	.word	0x00000001


	//----- nvinfo : EIATTR_CBANK_PARAM_SIZE
	.align		4
.L_29:
        /*0098*/ 	.byte	0x03, 0x19
        /*009a*/ 	.short	0x0034


	//----- nvinfo : EIATTR_PARAM_CBANK
	.align		4
        /*009c*/ 	.byte	0x04, 0x0a
        /*009e*/ 	.short	(.L_31 - .L_30)
	.align		4
.L_30:
        /*00a0*/ 	.word	index@(.nv.constant0.triton_poi_fused__native_batch_norm_legit_no_training_leaky_relu_3)
        /*00a4*/ 	.short	0x0210
        /*00a6*/ 	.short	0x0034


	//----- nvinfo : EIATTR_SW_WAR
	.align		4
.L_31:
        /*00a8*/ 	.byte	0x04, 0x36
        /*00aa*/ 	.short	(.L_33 - .L_32)
.L_32:
        /*00ac*/ 	.word	0x00000008
.L_33:


//--------------------- .nv.callgraph             --------------------------
	.section	.nv.callgraph,"",@"SHT_CUDA_CALLGRAPH"
	.align	4
	.sectionentsize	8
	.align		4
        /*0000*/ 	.word	0x00000000
	.align		4
        /*0004*/ 	.word	0xffffffff
	.align		4
        /*0008*/ 	.word	0x00000000
	.align		4
        /*000c*/ 	.word	0xfffffffe
	.align		4
        /*0010*/ 	.word	0x00000000
	.align		4
        /*0014*/ 	.word	0xfffffffd
	.align		4
        /*0018*/ 	.word	0x00000000
	.align		4
        /*001c*/ 	.word	0xfffffffc


//--------------------- .nv.constant4             --------------------------
	.section	.nv.constant4,"a",@progbits
	.align	8
	.align		8
.nv.constant4:
        /*0000*/ 	.dword	_$_str
	.align		8
        /*0008*/ 	.dword	_$_str_$_2


//--------------------- .text.triton_poi_fused__native_batch_norm_legit_no_training_leaky_relu_3 --------------------------
	.section	.text.triton_poi_fused__native_batch_norm_legit_no_training_leaky_relu_3,"ax",@progbits
	.align	128
        .global         triton_poi_fused__native_batch_norm_legit_no_training_leaky_relu_3
        .type           triton_poi_fused__native_batch_norm_legit_no_training_leaky_relu_3,@function
        .size           triton_poi_fused__native_batch_norm_legit_no_training_leaky_relu_3,(.L_x_1 - triton_poi_fused__native_batch_norm_legit_no_training_leaky_relu_3)
        .other          triton_poi_fused__native_batch_norm_legit_no_training_leaky_relu_3,@"STO_CUDA_ENTRY STV_DEFAULT"
triton_poi_fused__native_batch_norm_legit_no_training_leaky_relu_3:
.text.triton_poi_fused__native_batch_norm_legit_no_training_leaky_relu_3:
[----:B------:R-:W-:Y:S01]  /*0000*/  LDC R1, c[0x0][0x28] ;  /* 0x00000a00ff017b82 */ /* 0x000fe20000000800 */
[----:B------:R-:W1:Y:S07]  /*0010*/  S2R R0, SR_TID.X ;  /* 0x0000000000007919 */ /* 0x000e6e0000002100 */
[----:B------:R-:W2:Y:S01]  /*0020*/  LDC.64 R6, c[0x0][0x228] ;  /* 0x00008a00ff067b82 */ /* 0x000ea20000000a00 */
[----:B------:R-:W-:Y:S01]  /*0030*/  ULDC.64 UR4, c[0x0][0x208] ;  /* 0x0000820000047ab9 */ /* 0x000fe20000000a00 */
[----:B------:R-:W3:Y:S06]  /*0040*/  S2R R3, SR_CTAID.X ;  /* 0x0000000000037919 */ /* 0x000eec0000002500 */
[----:B------:R-:W4:Y:S08]  /*0050*/  LDC.64 R4, c[0x0][0x220] ;  /* 0x00008800ff047b82 */ /* 0x000f300000000a00 */
[----:B------:R-:W5:Y:S08]  /*0060*/  LDC.64 R8, c[0x0][0x230] ;  /* 0x00008c00ff087b82 */ /* 0x000f700000000a00 */
[----:B------:R-:W4:Y:S01]  /*0070*/  LDC.64 R10, c[0x0][0x238] ;  /* 0x00008e00ff0a7b82 */ /* 0x000f220000000a00 */
[----:B-1----:R-:W-:-:S04]  /*0080*/  SHF.L.U32 R0, R0, 0x1, RZ ;  /* 0x0000000100007819 */ /* 0x002fc800000006ff */
[----:B------:R-:W-:-:S04]  /*0090*/  LOP3.LUT R0, R0, 0x1fe, RZ, 0xc0, !PT ;  /* 0x000001fe00007812 */ /* 0x000fc800078ec0ff */
[----:B---3--:R-:W-:-:S05]  /*00a0*/  LEA R0, R3, R0, 0x9 ;  /* 0x0000000003007211 */ /* 0x008fca00078e48ff */
[----:B------:R-:W-:-:S05]  /*00b0*/  IMAD.HI R2, R0, 0x51eb851f, RZ ;  /* 0x51eb851f00027827 */ /* 0x000fca00078e02ff */
[----:B------:R-:W-:-:S04]  /*00c0*/  SHF.R.U32.HI R3, RZ, 0x1f, R2 ;  /* 0x0000001fff037819 */ /* 0x000fc80000011602 */
[----:B------:R-:W-:-:S04]  /*00d0*/  LEA.HI.SX32 R3, R2, R3, 0x1b ;  /* 0x0000000302037211 */ /* 0x000fc800078fdaff */
[----:B------:R-:W-:-:S04]  /*00e0*/  SHF.R.S32.HI R2, RZ, 0x1f, R3 ;  /* 0x0000001fff027819 */ /* 0x000fc80000011403 */
[----:B------:R-:W-:-:S04]  /*00f0*/  LEA.HI R2, R2, R3, RZ, 0x9 ;  /* 0x0000000302027211 */ /* 0x000fc800078f48ff */
[----:B------:R-:W-:-:S04]  /*0100*/  LOP3.LUT R2, R2, 0xfffffe00, RZ, 0xc0, !PT ;  /* 0xfffffe0002027812 */ /* 0x000fc800078ec0ff */
[----:B------:R-:W-:Y:S02]  /*0110*/  IADD3 R13, R3, -R2, RZ ;  /* 0x80000002030d7210 */ /* 0x000fe40007ffe0ff */
[----:B------:R-:W1:Y:S03]  /*0120*/  LDC.64 R2, c[0x0][0x218] ;  /* 0x00008600ff027b82 */ /* 0x000e660000000a00 */
[----:B--2---:R-:W-:-:S06]  /*0130*/  IMAD.WIDE R6, R13, 0x4, R6 ;  /* 0x000000040d067825 */ /* 0x004fcc00078e0206 */
[----:B------:R-:W2:Y:S01]  /*0140*/  LDG.E.EL R6, desc[UR4][R6.64] ;  /* 0x0000000406067981 */ /* 0x000ea2000c2e1900 */
[----:B----4-:R-:W-:-:S06]  /*0150*/  IMAD.WIDE R4, R13, 0x4, R4 ;  /* 0x000000040d047825 */ /* 0x010fcc00078e0204 */
[----:B------:R-:W3:Y:S01]  /*0160*/  LDG.E.EL R4, desc[UR4][R4.64] ;  /* 0x0000000404047981 */ /* 0x000ee2000c2e1900 */
[----:B-1----:R-:W-:-:S06]  /*0170*/  IMAD.WIDE R2, R0, 0x4, R2 ;  /* 0x0000000400027825 */ /* 0x002fcc00078e0202 */
[----:B------:R-:W3:Y:S01]  /*0180*/  LDG.E.64 R2, desc[UR4][R2.64] ;  /* 0x0000000402027981 */ /* 0x000ee2000c1e1b00 */
[----:B-----5:R-:W-:-:S04]  /*0190*/  IMAD.WIDE R8, R13, 0x4, R8 ;  /* 0x000000040d087825 */ /* 0x020fc800078e0208 */
[----:B0-----:R-:W-:Y:S02]  /*01a0*/  IMAD.WIDE R10, R13, 0x4, R10 ;  /* 0x000000040d0a7825 */ /* 0x001fe400078e020a */
[----:B------:R-:W4:Y:S04]  /*01b0*/  LDG.E.EL R8, desc[UR4][R8.64] ;  /* 0x0000000408087981 */ /* 0x000f28000c2e1900 */
[----:B------:R-:W4:Y:S01]  /*01c0*/  LDG.E.EL R11, desc[UR4][R10.64] ;  /* 0x000000040a0b7981 */ /* 0x000f22000c2e1900 */
[----:B------:R-:W-:Y:S01]  /*01d0*/  HFMA2.MMA R12, -RZ, RZ, 1.625, 0 ;  /* 0x3e800000ff0c7435 */ /* 0x000fe200000001ff */
[----:B--2---:R-:W-:-:S04]  /*01e0*/  FADD R6, R6, 9.9999997473787516356e-06 ;  /* 0x3727c5ac06067421 */ /* 0x004fc80000000000 */
[----:B------:R-:W0:Y:S02]  /*01f0*/  MUFU.SQRT R7, R6 ;  /* 0x0000000600077308 */ /* 0x000e240000002000 */
[C---:B0-----:R-:W-:Y:S02]  /*0200*/  FSETP.GT.AND P0, PT, R7.reuse, 8.50705917302346158658e+37, PT ;  /* 0x7e8000000700780b */ /* 0x041fe40003f04000 */
[----:B------:R-:W-:-:S11]  /*0210*/  FSETP.GEU.AND P1, PT, R7, 1.175494350822287508e-38, PT ;  /* 0x008000000700780b */ /* 0x000fd60003f2e000 */
[----:B------:R-:W-:-:S04]  /*0220*/  @P0 FMUL R7, R7, 0.25 ;  /* 0x3e80000007070820 */ /* 0x000fc80000400000 */
[----:B------:R-:W-:-:S06]  /*0230*/  @!P1 FMUL R7, R7, 16777216 ;  /* 0x4b80000007079820 */ /* 0x000fcc0000400000 */
[----:B------:R-:W0:Y:S01]  /*0240*/  MUFU.RCP R7, R7 ;  /* 0x0000000700077308 */ /* 0x000e220000001000 */
[----:B------:R-:W-:Y:S01]  /*0250*/  FSEL R12, R12, 1, P0 ;  /* 0x3f8000000c0c7808 */ /* 0x000fe20000000000 */
[----:B---3--:R-:W-:-:S04]  /*0260*/  FADD R5, R3, -R4 ;  /* 0x8000000403057221 */ /* 0x008fc80000000000 */
[----:B------:R-:W-:Y:S01]  /*0270*/  @!P1 FMUL R12, R12, 16777216 ;  /* 0x4b8000000c0c9820 */ /* 0x000fe20000400000 */
[----:B------:R-:W-:Y:S02]  /*0280*/  FADD R4, R2, -R4 ;  /* 0x8000000402047221 */ /* 0x000fe40000000000 */
[----:B------:R-:W1:Y:S01]  /*0290*/  LDC.64 R2, c[0x0][0x210] ;  /* 0x00008400ff027b82 */ /* 0x000e620000000a00 */
[----:B0-----:R-:W-:-:S04]  /*02a0*/  FMUL R12, R7, R12 ;  /* 0x0000000c070c7220 */ /* 0x001fc80000400000 */
[-C--:B------:R-:W-:Y:S01]  /*02b0*/  FMUL R4, R4, R12.reuse ;  /* 0x0000000c04047220 */ /* 0x080fe20000400000 */
[----:B------:R-:W-:-:S03]  /*02c0*/  FMUL R12, R5, R12 ;  /* 0x0000000c050c7220 */ /* 0x000fc60000400000 */
[C-C-:B----4-:R-:W-:Y:S01]  /*02d0*/  FFMA R4, R8.reuse, R4, R11.reuse ;  /* 0x0000000408047223 */ /* 0x150fe2000000000b */
[----:B------:R-:W-:-:S04]  /*02e0*/  FFMA R5, R8, R12, R11 ;  /* 0x0000000c08057223 */ /* 0x000fc8000000000b */
[----:B------:R-:W-:Y:S02]  /*02f0*/  FSETP.GT.AND P0, PT, R4, RZ, PT ;  /* 0x000000ff0400720b */ /* 0x000fe40003f04000 */
[----:B------:R-:W-:Y:S01]  /*0300*/  FSETP.GT.AND P1, PT, R5, RZ, PT ;  /* 0x000000ff0500720b */ /* 0x000fe20003f24000 */
[----:B-1----:R-:W-:-:S10]  /*0310*/  IMAD.WIDE R2, R0, 0x4, R2 ;  /* 0x0000000400027825 */ /* 0x002fd400078e0202 */
[----:B------:R-:W-:Y:S02]  /*0320*/  @!P0 FMUL R4, R4, 0.20000000298023223877 ;  /* 0x3e4ccccd04048820 */ /* 0x000fe40000400000 */
[----:B------:R-:W-:-:S05]  /*0330*/  @!P1 FMUL R5, R5, 0.20000000298023223877 ;  /* 0x3e4ccccd05059820 */ /* 0x000fca0000400000 */
[----:B------:R-:W-:Y:S01]  /*0340*/  STG.E.64 desc[UR4][R2.64], R4 ;  /* 0x0000000402007986 */ /* 0x000fe2000c101b04 */
[----:B------:R-:W-:Y:S05]  /*0350*/  EXIT ;  /* 0x000000000000794d */ /* 0x000fea0003800000 */
.L_x_0:
[----:B------:R-:W-:-:S00]  /*0360*/  BRA `(.L_x_0) ;  /* 0xfffffffc00fc7947 */ /* 0x000fc0000383ffff */
[----:B------:R-:W-:-:S00]  /*0370*/  NOP ;  /* 0x0000000000007918 */ /* 0x000fc00000000000 */
        /* <DEDUP_REMOVED lines=8> */
.L_x_1:


//--------------------- .nv.global.init           --------------------------
	.section	.nv.global.init,"aw",@progbits
.nv.global.init:
	.type		_$_str,@object
	.size		_$_str,(_$_str_$_2 - _$_str)
_$_str:
        /*0000*/ 	.byte	0x5f, 0x5f, 0x43, 0x55, 0x44, 0x41, 0x5f, 0x46, 0x54, 0x5a, 0x00
	.type		_$_str_$_2,@object
	.size		_$_str_$_2,(.L_1 - _$_str_$_2)
_$_str_$_2:
        /*000b*/ 	.byte	0x5f, 0x5f, 0x43, 0x55, 0x44, 0x41, 0x5f, 0x50, 0x52, 0x45, 0x43, 0x5f, 0x53, 0x51, 0x52, 0x54
        /*001b*/ 	.byte	0x00
.L_1:


//--------------------- .nv.constant0.triton_poi_fused__native_batch_norm_legit_no_training_leaky_relu_3 --------------------------
	.section	.nv.constant0.triton_poi_fused__native_batch_norm_legit_no_training_leaky_relu_3,"a",@progbits
	.sectionflags	@""
	.align	4
.nv.constant0.triton_poi_fused__native_batch_norm_legit_no_training_leaky_relu_3:
	.zero		580
